	.headerflags	@"EF_CUDA_TEXMODE_UNIFIED EF_CUDA_64BIT_ADDRESS EF_CUDA_ACCELERATORS EF_CUDA_SM90 EF_CUDA_VIRTUAL_SM(EF_CUDA_SM90)"
	.elftype	@"ET_EXEC"


//--------------------- .nv.info                  --------------------------
	.section	.nv.info,"",@"SHT_CUDA_INFO"
	.align	4


	//----- nvinfo : EIATTR_REGCOUNT
	.align		4
        /*0000*/ 	.byte	0x04, 0x2f
        /*0002*/ 	.short	(.L_1 - .L_0)
	.align		4
.L_0:
        /*0004*/ 	.word	index@(triton_poi_fused__to_copy_15)
        /*0008*/ 	.word	0x0000000a


	//----- nvinfo : EIATTR_MIN_STACK_SIZE
	.align		4
.L_1:
        /*000c*/ 	.byte	0x04, 0x12
        /*000e*/ 	.short	(.L_3 - .L_2)
	.align		4
.L_2:
        /*0010*/ 	.word	index@(triton_poi_fused__to_copy_15)
        /*0014*/ 	.word	0x00000000


	//----- nvinfo : EIATTR_FRAME_SIZE
	.align		4
.L_3:
        /*0018*/ 	.byte	0x04, 0x11
        /*001a*/ 	.short	(.L_5 - .L_4)
	.align		4
.L_4:
        /*001c*/ 	.word	index@(triton_poi_fused__to_copy_15)
        /*0020*/ 	.word	0x00000000


	//----- nvinfo : EIATTR_MIN_STACK_SIZE
	.align		4
.L_5:
        /*0024*/ 	.byte	0x04, 0x12
        /*0026*/ 	.short	(.L_7 - .L_6)
	.align		4
.L_6:
        /*0028*/ 	.word	index@(triton_poi_fused__to_copy_15)
        /*002c*/ 	.word	0x00000000
.L_7:


//--------------------- .nv.info.triton_poi_fused__to_copy_15 --------------------------
	.section	.nv.info.triton_poi_fused__to_copy_15,"",@"SHT_CUDA_INFO"
	.sectionflags	@""
	.align	4


	//----- nvinfo : EIATTR_CUDA_API_VERSION
	.align		4
        /*0000*/ 	.byte	0x04, 0x37
        /*0002*/ 	.short	(.L_9 - .L_8)
.L_8:
        /*0004*/ 	.word	0x0000007c


	//----- nvinfo : EIATTR_KPARAM_INFO
	.align		4
.L_9:
        /*0008*/ 	.byte	0x04, 0x17
        /*000a*/ 	.short	(.L_11 - .L_10)
.L_10:
        /*000c*/ 	.word	0x00000000
        /*0010*/ 	.short	0x0001
        /*0012*/ 	.short	0x0008
        /*0014*/ 	.byte	0x00, 0xf0, 0x11, 0x00


	//----- nvinfo : EIATTR_KPARAM_INFO
	.align		4
.L_11:
        /*0018*/ 	.byte	0x04, 0x17
        /*001a*/ 	.short	(.L_13 - .L_12)
.L_12:
        /*001c*/ 	.word	0x00000000
        /*0020*/ 	.short	0x0000
        /*0022*/ 	.short	0x0000
        /*0024*/ 	.byte	0x00, 0xf4, 0x21, 0x00


	//----- nvinfo : EIATTR_SPARSE_MMA_MASK
	.align		4
.L_13:
        /*0028*/ 	.byte	0x03, 0x50
        /*002a*/ 	.short	0x0000


	//----- nvinfo : EIATTR_MAXREG_COUNT
	.align		4
        /*002c*/ 	.byte	0x03, 0x1b
        /*002e*/ 	.short	0x00ff


	//----- nvinfo : EIATTR_EXIT_INSTR_OFFSETS
	.align		4
        /*0030*/ 	.byte	0x04, 0x1c
        /*0032*/ 	.short	(.L_15 - .L_14)


	//   ....[0]....
.L_14:
        /*0034*/ 	.word	0x000000f0


	//   ....[1]....
        /*0038*/ 	.word	0x00000120


	//----- nvinfo : EIATTR_REQNTID
	.align		4
.L_15:
        /*003c*/ 	.byte	0x04, 0x10
        /*003e*/ 	.short	(.L_17 - .L_16)
.L_16:
        /*0040*/ 	.word	0x00000020
        /*0044*/ 	.word	0x00000001
        /*0048*/ 	.word	0x00000001


	//----- nvinfo : EIATTR_CBANK_PARAM_SIZE
	.align		4
.L_17:
        /*004c*/ 	.byte	0x03, 0x19
        /*004e*/ 	.short	0x000c


	//----- nvinfo : EIATTR_PARAM_CBANK
	.align		4
        /*0050*/ 	.byte	0x04, 0x0a
        /*0052*/ 	.short	(.L_19 - .L_18)
	.align		4
.L_18:
        /*0054*/ 	.word	index@(.nv.constant0.triton_poi_fused__to_copy_15)
        /*0058*/ 	.short	0x0210
        /*005a*/ 	.short	0x000c


	//----- nvinfo : EIATTR_SW_WAR
	.align		4
.L_19:
        /*005c*/ 	.byte	0x04, 0x36
        /*005e*/ 	.short	(.L_21 - .L_20)
.L_20:
        /*0060*/ 	.word	0x00000008
.L_21:


//--------------------- .nv.callgraph             --------------------------
	.section	.nv.callgraph,"",@"SHT_CUDA_CALLGRAPH"
	.align	4
	.sectionentsize	8
	.align		4
        /*0000*/ 	.word	0x00000000
	.align		4
        /*0004*/ 	.word	0xffffffff
	.align		4
        /*0008*/ 	.word	0x00000000
	.align		4
        /*000c*/ 	.word	0xfffffffe
	.align		4
        /*0010*/ 	.word	0x00000000
	.align		4
        /*0014*/ 	.word	0xfffffffd
	.align		4
        /*0018*/ 	.word	0x00000000
	.align		4
        /*001c*/ 	.word	0xfffffffc


//--------------------- .text.triton_poi_fused__to_copy_15 --------------------------
	.section	.text.triton_poi_fused__to_copy_15,"ax",@progbits
	.align	128
        .global         triton_poi_fused__to_copy_15
        .type           triton_poi_fused__to_copy_15,@function
        .size           triton_poi_fused__to_copy_15,(.L_x_1 - triton_poi_fused__to_copy_15)
        .other          triton_poi_fused__to_copy_15,@"STO_CUDA_ENTRY STV_DEFAULT"
triton_poi_fused__to_copy_15:
.text.triton_poi_fused__to_copy_15:
[----:B------:R-:W0:Y:S02]  /*0000*/  LDC R1, c[0x0][0x28] ;  /* 0x00000a00ff017b82 */ /* 0x000e240000000800 */
[----:B------:R-:W1:Y:S01]  /*0010*/  S2R R0, SR_TID.X ;  /* 0x0000000000007919 */ /* 0x000e620000002100 */
[----:B------:R-:W-:Y:S01]  /*0020*/  IMAD.MOV.U32 R7, RZ, RZ, 0x3f000000 ;  /* 0x3f000000ff077424 */ /* 0x000fe200078e00ff */
[----:B------:R-:W2:Y:S01]  /*0030*/  LDC.64 R2, c[0x0][0x210] ;  /* 0x00008400ff027b82 */ /* 0x000ea20000000a00 */
[----:B------:R-:W3:Y:S01]  /*0040*/  S2R R5, SR_CTAID.X ;  /* 0x0000000000057919 */ /* 0x000ee20000002500 */
[----:B-1----:R-:W-:-:S05]  /*0050*/  LOP3.LUT R0, R0, 0x1f, RZ, 0xc0, !PT ;  /* 0x0000001f00007812 */ /* 0x002fca00078ec0ff */
[----:B---3--:R-:W-:-:S04]  /*0060*/  IMAD R5, R5, 0x20, R0 ;  /* 0x0000002005057824 */ /* 0x008fc800078e0200 */
[C---:B--2---:R-:W-:Y:S01]  /*0070*/  IMAD.WIDE R2, R5.reuse, 0x8, R2 ;  /* 0x0000000805027825 */ /* 0x044fe200078e0202 */
[----:B------:R-:W-:Y:S02]  /*0080*/  I2FP.F32.S32 R0, R5 ;  /* 0x0000000500007245 */ /* 0x000fe40000201400 */
[----:B------:R-:W-:-:S03]  /*0090*/  ISETP.GE.AND P0, PT, R5, 0x20, PT ;  /* 0x000000200500780c */ /* 0x000fc60003f06270 */
[----:B------:R-:W-:-:S04]  /*00a0*/  FADD R0, R0, 0.5 ;  /* 0x3f00000000007421 */ /* 0x000fc80000000000 */
[----:B------:R-:W-:-:S05]  /*00b0*/  FFMA R0, R0, R7, -0.5 ;  /* 0xbf00000000007423 */ /* 0x000fca0000000007 */
[----:B------:R-:W-:-:S04]  /*00c0*/  FMNMX R0, RZ, R0, !PT ;  /* 0x00000000ff007209 */ /* 0x000fc80007800000 */
[----:B------:R-:W1:Y:S02]  /*00d0*/  F2I.TRUNC.NTZ R4, R0 ;  /* 0x0000000000047305 */ /* 0x000e64000020f100 */
[----:B-1----:R-:W-:Y:S01]  /*00e0*/  SHF.R.S32.HI R5, RZ, 0x1f, R4 ;  /* 0x0000001fff057819 */ /* 0x002fe20000011404 */
[----:B------:R-:W-:Y:S06]  /*00f0*/  @P0 EXIT ;  /* 0x000000000000094d */ /* 0x000fec0003800000 */
[----:B------:R-:W-:Y:S02]  /*0100*/  ULDC.64 UR4, c[0x0][0x208] ;  /* 0x0000820000047ab9 */ /* 0x000fe40000000a00 */
[----:B------:R-:W-:Y:S01]  /*0110*/  STG.E.64 desc[UR4][R2.64], R4 ;  /* 0x0000000402007986 */ /* 0x000fe2000c101b04 */
[----:B------:R-:W-:Y:S05]  /*0120*/  EXIT ;  /* 0x000000000000794d */ /* 0x000fea0003800000 */
.L_x_0:
[----:B------:R-:W-:-:S00]  /*0130*/  BRA `(.L_x_0) ;  /* 0xfffffffc00fc7947 */ /* 0x000fc0000383ffff */
[----:B------:R-:W-:-:S00]  /*0140*/  NOP ;  /* 0x0000000000007918 */ /* 0x000fc00000000000 */
        /* <DEDUP_REMOVED lines=11> */
.L_x_1:


//--------------------- .nv.constant0.triton_poi_fused__to_copy_15 --------------------------
	.section	.nv.constant0.triton_poi_fused__to_copy_15,"a",@progbits
	.sectionflags	@""
	.align	4
.nv.constant0.triton_poi_fused__to_copy_15:
	.zero		540
